	.headerflags	@"EF_CUDA_TEXMODE_UNIFIED EF_CUDA_64BIT_ADDRESS EF_CUDA_ACCELERATORS EF_CUDA_SM90 EF_CUDA_VIRTUAL_SM(EF_CUDA_SM90)"
	.elftype	@"ET_EXEC"


//--------------------- .nv.info                  --------------------------
	.section	.nv.info,"",@"SHT_CUDA_INFO"
	.align	4


	//----- nvinfo : EIATTR_REGCOUNT
	.align		4
        /*0000*/ 	.byte	0x04, 0x2f
        /*0002*/ 	.short	(.L_1 - .L_0)
	.align		4
.L_0:
        /*0004*/ 	.word	index@(triton_poi_fused_convolution_relu_2)
        /*0008*/ 	.word	0x00000020


	//----- nvinfo : EIATTR_MIN_STACK_SIZE
	.align		4
.L_1:
        /*000c*/ 	.byte	0x04, 0x12
        /*000e*/ 	.short	(.L_3 - .L_2)
	.align		4
.L_2:
        /*0010*/ 	.word	index@(triton_poi_fused_convolution_relu_2)
        /*0014*/ 	.word	0x00000000


	//----- nvinfo : EIATTR_FRAME_SIZE
	.align		4
.L_3:
        /*0018*/ 	.byte	0x04, 0x11
        /*001a*/ 	.short	(.L_5 - .L_4)
	.align		4
.L_4:
        /*001c*/ 	.word	index@(triton_poi_fused_convolution_relu_2)
        /*0020*/ 	.word	0x00000000


	//----- nvinfo : EIATTR_MIN_STACK_SIZE
	.align		4
.L_5:
        /*0024*/ 	.byte	0x04, 0x12
        /*0026*/ 	.short	(.L_7 - .L_6)
	.align		4
.L_6:
        /*0028*/ 	.word	index@(triton_poi_fused_convolution_relu_2)
        /*002c*/ 	.word	0x00000000
.L_7:


//--------------------- .nv.info.triton_poi_fused_convolution_relu_2 --------------------------
	.section	.nv.info.triton_poi_fused_convolution_relu_2,"",@"SHT_CUDA_INFO"
	.sectionflags	@""
	.align	4


	//----- nvinfo : EIATTR_CUDA_API_VERSION
	.align		4
        /*0000*/ 	.byte	0x04, 0x37
        /*0002*/ 	.short	(.L_9 - .L_8)
.L_8:
        /*0004*/ 	.word	0x0000007c


	//----- nvinfo : EIATTR_KPARAM_INFO
	.align		4
.L_9:
        /*0008*/ 	.byte	0x04, 0x17
        /*000a*/ 	.short	(.L_11 - .L_10)
.L_10:
        /*000c*/ 	.word	0x00000000
        /*0010*/ 	.short	0x0004
        /*0012*/ 	.short	0x001c
        /*0014*/ 	.byte	0x00, 0xf0, 0x11, 0x00


	//----- nvinfo : EIATTR_KPARAM_INFO
	.align		4
.L_11:
        /*0018*/ 	.byte	0x04, 0x17
        /*001a*/ 	.short	(.L_13 - .L_12)
.L_12:
        /*001c*/ 	.word	0x00000000
        /*0020*/ 	.short	0x0003
        /*0022*/ 	.short	0x0018
        /*0024*/ 	.byte	0x00, 0xf0, 0x11, 0x00


	//----- nvinfo : EIATTR_KPARAM_INFO
	.align		4
.L_13:
        /*0028*/ 	.byte	0x04, 0x17
        /*002a*/ 	.short	(.L_15 - .L_14)
.L_14:
        /*002c*/ 	.word	0x00000000
        /*0030*/ 	.short	0x0002
        /*0032*/ 	.short	0x0010
        /*0034*/ 	.byte	0x00, 0xf4, 0x21, 0x00


	//----- nvinfo : EIATTR_KPARAM_INFO
	.align		4
.L_15:
        /*0038*/ 	.byte	0x04, 0x17
        /*003a*/ 	.short	(.L_17 - .L_16)
.L_16:
        /*003c*/ 	.word	0x00000000
        /*0040*/ 	.short	0x0001
        /*0042*/ 	.short	0x0008
        /*0044*/ 	.byte	0x00, 0xf4, 0x21, 0x00


	//----- nvinfo : EIATTR_KPARAM_INFO
	.align		4
.L_17:
        /*0048*/ 	.byte	0x04, 0x17
        /*004a*/ 	.short	(.L_19 - .L_18)
.L_18:
        /*004c*/ 	.word	0x00000000
        /*0050*/ 	.short	0x0000
        /*0052*/ 	.short	0x0000
        /*0054*/ 	.byte	0x00, 0xf4, 0x21, 0x00


	//----- nvinfo : EIATTR_SPARSE_MMA_MASK
	.align		4
.L_19:
        /*0058*/ 	.byte	0x03, 0x50
        /*005a*/ 	.short	0x0000


	//----- nvinfo : EIATTR_MAXREG_COUNT
	.align		4
        /*005c*/ 	.byte	0x03, 0x1b
        /*005e*/ 	.short	0x00ff


	//----- nvinfo : EIATTR_EXIT_INSTR_OFFSETS
	.align		4
        /*0060*/ 	.byte	0x04, 0x1c
        /*0062*/ 	.short	(.L_21 - .L_20)


	//   ....[0]....
.L_20:
        /*0064*/ 	.word	0x00001380


	//   ....[1]....
        /*0068*/ 	.word	0x000013d0


	//----- nvinfo : EIATTR_REQNTID
	.align		4
.L_21:
        /*006c*/ 	.byte	0x04, 0x10
        /*006e*/ 	.short	(.L_23 - .L_22)
.L_22:
        /*0070*/ 	.word	0x00000100
        /*0074*/ 	.word	0x00000001
        /*0078*/ 	.word	0x00000001


	//----- nvinfo : EIATTR_CBANK_PARAM_SIZE
	.align		4
.L_23:
        /*007c*/ 	.byte	0x03, 0x19
        /*007e*/ 	.short	0x0020


	//----- nvinfo : EIATTR_PARAM_CBANK
	.align		4
        /*0080*/ 	.byte	0x04, 0x0a
        /*0082*/ 	.short	(.L_25 - .L_24)
	.align		4
.L_24:
        /*0084*/ 	.word	index@(.nv.constant0.triton_poi_fused_convolution_relu_2)
        /*0088*/ 	.short	0x0210
        /*008a*/ 	.short	0x0020


	//----- nvinfo : EIATTR_SW_WAR
	.align		4
.L_25:
        /*008c*/ 	.byte	0x04, 0x36
        /*008e*/ 	.short	(.L_27 - .L_26)
.L_26:
        /*0090*/ 	.word	0x00000008
.L_27:


//--------------------- .nv.callgraph             --------------------------
	.section	.nv.callgraph,"",@"SHT_CUDA_CALLGRAPH"
	.align	4
	.sectionentsize	8
	.align		4
        /*0000*/ 	.word	0x00000000
	.align		4
        /*0004*/ 	.word	0xffffffff
	.align		4
        /*0008*/ 	.word	0x00000000
	.align		4
        /*000c*/ 	.word	0xfffffffe
	.align		4
        /*0010*/ 	.word	0x00000000
	.align		4
        /*0014*/ 	.word	0xfffffffd
	.align		4
        /*0018*/ 	.word	0x00000000
	.align		4
        /*001c*/ 	.word	0xfffffffc


//--------------------- .text.triton_poi_fused_convolution_relu_2 --------------------------
	.section	.text.triton_poi_fused_convolution_relu_2,"ax",@progbits
	.sectionflags	@"SHF_BARRIERS=1"
	.align	128
        .global         triton_poi_fused_convolution_relu_2
        .type           triton_poi_fused_convolution_relu_2,@function
        .size           triton_poi_fused_convolution_relu_2,(.L_x_1 - triton_poi_fused_convolution_relu_2)
        .other          triton_poi_fused_convolution_relu_2,@"STO_CUDA_ENTRY STV_DEFAULT"
triton_poi_fused_convolution_relu_2:
.text.triton_poi_fused_convolution_relu_2:
[----:B------:R-:W0:Y:S01]  /*0000*/  LDC R1, c[0x0][0x28] ;  /* 0x00000a00ff017b82 */ /* 0x000e220000000800 */
[----:B------:R-:W1:Y:S07]  /*0010*/  S2R R0, SR_CTAID.Y ;  /* 0x0000000000007919 */ /* 0x000e6e0000002600 */
[----:B------:R-:W2:Y:S01]  /*0020*/  LDC.64 R28, c[0x0][0x210] ;  /* 0x00008400ff1c7b82 */ /* 0x000ea20000000a00 */
[----:B------:R-:W-:Y:S01]  /*0030*/  ULDC.64 UR6, c[0x0][0x208] ;  /* 0x0000820000067ab9 */ /* 0x000fe20000000a00 */
[----:B------:R-:W-:Y:S01]  /*0040*/  CS2R R4, SRZ ;  /* 0x0000000000047805 */ /* 0x000fe2000001ff00 */
[----:B------:R-:W3:Y:S01]  /*0050*/  S2R R24, SR_TID.X ;  /* 0x0000000000187919 */ /* 0x000ee20000002100 */
[----:B------:R-:W-:Y:S01]  /*0060*/  CS2R R6, SRZ ;  /* 0x0000000000067805 */ /* 0x000fe2000001ff00 */
[----:B------:R-:W4:Y:S01]  /*0070*/  S2R R25, SR_CTAID.X ;  /* 0x0000000000197919 */ /* 0x000f220000002500 */
[----:B-1----:R-:W-:-:S02]  /*0080*/  IMAD.SHL.U32 R0, R0, 0x40, RZ ;  /* 0x0000004000007824 */ /* 0x002fc400078e00ff */
[----:B---3--:R-:W-:Y:S01]  /*0090*/  IMAD.SHL.U32 R3, R24, 0x4, RZ ;  /* 0x0000000418037824 */ /* 0x008fe200078e00ff */
[----:B------:R-:W-:Y:S01]  /*00a0*/  SHF.R.U32.HI R26, RZ, 0x4, R24 ;  /* 0x00000004ff1a7819 */ /* 0x000fe20000011618 */
[----:B----4-:R-:W-:-:S03]  /*00b0*/  IMAD.SHL.U32 R25, R25, 0x40, RZ ;  /* 0x0000004019197824 */ /* 0x010fc600078e00ff */
[----:B------:R-:W-:Y:S02]  /*00c0*/  LOP3.LUT R3, R0, 0x3c, R3, 0xf8, !PT ;  /* 0x0000003c00037812 */ /* 0x000fe400078ef803 */
[----:B------:R-:W-:Y:S02]  /*00d0*/  SGXT.U32 R26, R26, 0x4 ;  /* 0x000000041a1a781a */ /* 0x000fe40000000000 */
[----:B------:R-:W-:Y:S02]  /*00e0*/  SHF.R.S32.HI R2, RZ, 0x1f, R3 ;  /* 0x0000001fff027819 */ /* 0x000fe40000011403 */
[----:B------:R-:W-:Y:S02]  /*00f0*/  ISETP.GE.AND P4, PT, R3, 0x100, PT ;  /* 0x000001000300780c */ /* 0x000fe40003f86270 */
[----:B------:R-:W-:Y:S02]  /*0100*/  LEA.HI R8, R2, R3, RZ, 0x6 ;  /* 0x0000000302087211 */ /* 0x000fe400078f30ff */
[----:B------:R-:W-:-:S02]  /*0110*/  LOP3.LUT R12, R25, 0x10, R26, 0xfe, !PT ;  /* 0x00000010190c7812 */ /* 0x000fc400078efe1a */
[----:B------:R-:W-:Y:S02]  /*0120*/  LOP3.LUT R2, R8, 0xffffffc0, RZ, 0xc0, !PT ;  /* 0xffffffc008027812 */ /* 0x000fe400078ec0ff */
[----:B------:R-:W-:Y:S02]  /*0130*/  SHF.R.S32.HI R10, RZ, 0x6, R8 ;  /* 0x00000006ff0a7819 */ /* 0x000fe40000011408 */
[----:B------:R-:W-:Y:S02]  /*0140*/  CS2R R8, SRZ ;  /* 0x0000000000087805 */ /* 0x000fe4000001ff00 */
[----:B------:R-:W-:Y:S01]  /*0150*/  ISETP.LT.AND P1, PT, R12, 0xe1, !P4 ;  /* 0x000000e10c00780c */ /* 0x000fe20006721270 */
[----:B------:R-:W-:Y:S01]  /*0160*/  IMAD.IADD R23, R3, 0x1, -R2 ;  /* 0x0000000103177824 */ /* 0x000fe200078e0a02 */
[----:B------:R-:W-:Y:S01]  /*0170*/  LOP3.LUT R11, R25, R26, RZ, 0xfc, !PT ;  /* 0x0000001a190b7212 */ /* 0x000fe200078efcff */
[----:B------:R-:W1:Y:S01]  /*0180*/  LDC.64 R2, c[0x0][0x218] ;  /* 0x00008600ff027b82 */ /* 0x000e620000000a00 */
[----:B------:R-:W-:Y:S01]  /*0190*/  LOP3.LUT R13, R25, 0x20, R26, 0xfe, !PT ;  /* 0x00000020190d7812 */ /* 0x000fe200078efe1a */
[----:B------:R-:W-:Y:S01]  /*01a0*/  IMAD R14, R10, 0x3840, R23 ;  /* 0x000038400a0e7824 */ /* 0x000fe200078e0217 */
[----:B------:R-:W-:-:S02]  /*01b0*/  ISETP.LT.AND P0, PT, R11, 0xe1, !P4 ;  /* 0x000000e10b00780c */ /* 0x000fc40006701270 */
[----:B------:R-:W-:Y:S01]  /*01c0*/  ISETP.LT.AND P2, PT, R13, 0xe1, !P4 ;  /* 0x000000e10d00780c */ /* 0x000fe20006741270 */
[--C-:B------:R-:W-:Y:S01]  /*01d0*/  IMAD R21, R12, 0x40, R14.reuse ;  /* 0x000000400c157824 */ /* 0x100fe200078e020e */
[----:B------:R-:W-:Y:S01]  /*01e0*/  LOP3.LUT R12, R25, 0x30, R26, 0xfe, !PT ;  /* 0x00000030190c7812 */ /* 0x000fe200078efe1a */
[----:B------:R-:W-:Y:S01]  /*01f0*/  IMAD R19, R11, 0x40, R14 ;  /* 0x000000400b137824 */ /* 0x000fe200078e020e */
[----:B------:R-:W-:Y:S01]  /*0200*/  CS2R R10, SRZ ;  /* 0x00000000000a7805 */ /* 0x000fe2000001ff00 */
[----:B--2---:R-:W-:Y:S01]  /*0210*/  IMAD.WIDE R20, R21, 0x4, R28 ;  /* 0x0000000415147825 */ /* 0x004fe200078e021c */
[----:B------:R-:W-:-:S03]  /*0220*/  ISETP.LT.AND P3, PT, R12, 0xe1, !P4 ;  /* 0x000000e10c00780c */ /* 0x000fc60006761270 */
[--C-:B------:R-:W-:Y:S01]  /*0230*/  IMAD R17, R13, 0x40, R14.reuse ;  /* 0x000000400d117824 */ /* 0x100fe200078e020e */
[----:B------:R2:W3:Y:S01]  /*0240*/  @P1 LDG.E.EL.128 R8, desc[UR6][R20.64] ;  /* 0x0000000614081981 */ /* 0x0004e2000c2e1d00 */
[----:B------:R-:W-:Y:S01]  /*0250*/  IMAD R27, R12, 0x40, R14 ;  /* 0x000000400c1b7824 */ /* 0x000fe200078e020e */
[----:B------:R-:W-:Y:S02]  /*0260*/  CS2R R12, SRZ ;  /* 0x00000000000c7805 */ /* 0x000fe4000001ff00 */
[----:B------:R-:W-:Y:S01]  /*0270*/  CS2R R14, SRZ ;  /* 0x00000000000e7805 */ /* 0x000fe2000001ff00 */
[----:B------:R-:W-:-:S05]  /*0280*/  IMAD.WIDE R18, R19, 0x4, R28 ;  /* 0x0000000413127825 */ /* 0x000fca00078e021c */
[----:B------:R4:W5:Y:S01]  /*0290*/  @P0 LDG.E.EL.128 R4, desc[UR6][R18.64] ;  /* 0x0000000612040981 */ /* 0x000962000c2e1d00 */
[----:B--2---:R-:W-:Y:S01]  /*02a0*/  IMAD.WIDE R20, R17, 0x4, R28 ;  /* 0x0000000411147825 */ /* 0x004fe200078e021c */
[----:B------:R-:W-:-:S03]  /*02b0*/  CS2R R16, SRZ ;  /* 0x0000000000107805 */ /* 0x000fc6000001ff00 */
[----:B-1----:R-:W-:Y:S01]  /*02c0*/  IMAD.WIDE R2, R23, 0x4, R2 ;  /* 0x0000000417027825 */ /* 0x002fe200078e0202 */
[----:B------:R1:W2:Y:S01]  /*02d0*/  @P2 LDG.E.EL.128 R12, desc[UR6][R20.64] ;  /* 0x00000006140c2981 */ /* 0x0002a2000c2e1d00 */
[----:B------:R-:W-:Y:S02]  /*02e0*/  CS2R R22, SRZ ;  /* 0x0000000000167805 */ /* 0x000fe4000001ff00 */
[----:B------:R-:W-:Y:S01]  /*02f0*/  IMAD.WIDE R28, R27, 0x4, R28 ;  /* 0x000000041b1c7825 */ /* 0x000fe200078e021c */
[----:B----4-:R-:W-:Y:S02]  /*0300*/  CS2R R18, SRZ ;  /* 0x0000000000127805 */ /* 0x010fe4000001ff00 */
[----:B-1----:R-:W-:-:S04]  /*0310*/  CS2R R20, SRZ ;  /* 0x0000000000147805 */ /* 0x002fc8000001ff00 */
[----:B------:R-:W4:Y:S04]  /*0320*/  @P3 LDG.E.EL.128 R16, desc[UR6][R28.64] ;  /* 0x000000061c103981 */ /* 0x000f28000c2e1d00 */
[----:B------:R-:W3:Y:S01]  /*0330*/  @!P4 LDG.E.EL.128 R20, desc[UR6][R2.64] ;  /* 0x000000060214c981 */ /* 0x000ee2000c2e1d00 */
[----:B------:R-:W1:Y:S01]  /*0340*/  S2UR UR5, SR_CgaCtaId ;  /* 0x00000000000579c3 */ /* 0x000e620000008800 */
[----:B------:R-:W-:Y:S02]  /*0350*/  UMOV UR4, 0x400 ;  /* 0x0000040000047882 */ /* 0x000fe40000000000 */
[----:B-1----:R-:W-:Y:S01]  /*0360*/  UPRMT UR4, UR5, 0x654, UR4 ;  /* 0x0000065405047896 */ /* 0x002fe20008000004 */
[----:B------:R-:W-:Y:S02]  /*0370*/  LOP3.LUT R25, R25, 0x3f, R24, 0xf8, !PT ;  /* 0x0000003f19197812 */ /* 0x000fe400078ef818 */
[C---:B---3--:R-:W-:Y:S01]  /*0380*/  FSETP.GEU.AND P6, PT, R20.reuse, -R8, PT ;  /* 0x800000081400720b */ /* 0x048fe20003fce000 */
[C---:B------:R-:W-:Y:S01]  /*0390*/  FADD R8, R20.reuse, R8 ;  /* 0x0000000814087221 */ /* 0x040fe20000000000 */
[C---:B--2---:R-:W-:Y:S01]  /*03a0*/  FSETP.GEU.AND P3, PT, R20.reuse, -R12, PT ;  /* 0x8000000c1400720b */ /* 0x044fe20003f6e000 */
[C---:B------:R-:W-:Y:S01]  /*03b0*/  FADD R12, R20.reuse, R12 ;  /* 0x0000000c140c7221 */ /* 0x040fe20000000000 */
[C---:B----4-:R-:W-:Y:S01]  /*03c0*/  FSETP.GEU.AND P2, PT, R20.reuse, -R16, PT ;  /* 0x800000101400720b */ /* 0x050fe20003f4e000 */
[C---:B------:R-:W-:Y:S01]  /*03d0*/  FADD R16, R20.reuse, R16 ;  /* 0x0000001014107221 */ /* 0x040fe20000000000 */
[C---:B-----5:R-:W-:Y:S01]  /*03e0*/  FSETP.GEU.AND P4, PT, R20.reuse, -R4, PT ;  /* 0x800000041400720b */ /* 0x060fe20003f8e000 */
[----:B------:R-:W-:Y:S01]  /*03f0*/  FADD R4, R20, R4 ;  /* 0x0000000414047221 */ /* 0x000fe20000000000 */
[----:B------:R-:W-:Y:S01]  /*0400*/  IMAD.SHL.U32 R20, R24, 0x100, RZ ;  /* 0x0000010018147824 */ /* 0x000fe200078e00ff */
[----:B------:R-:W-:-:S04]  /*0410*/  FSEL R8, R8, RZ, P6 ;  /* 0x000000ff08087208 */ /* 0x000fc80003000000 */
[----:B------:R-:W-:Y:S02]  /*0420*/  LOP3.LUT R3, R20, 0xf00, RZ, 0xc0, !PT ;  /* 0x00000f0014037812 */ /* 0x000fe400078ec0ff */
[C---:B------:R-:W-:Y:S01]  /*0430*/  FSETP.GEU.AND P6, PT, R21.reuse, -R5, PT ;  /* 0x800000051500720b */ /* 0x040fe20003fce000 */
[----:B------:R-:W-:Y:S01]  /*0440*/  FADD R5, R21, R5 ;  /* 0x0000000515057221 */ /* 0x000fe20000000000 */
[----:B------:R-:W-:Y:S02]  /*0450*/  LOP3.LUT R28, R3, 0xc0, RZ, 0xfc, !PT ;  /* 0x000000c0031c7812 */ /* 0x000fe400078efcff */
[C---:B------:R-:W-:Y:S01]  /*0460*/  FSETP.GEU.AND P5, PT, R21.reuse, -R9, PT ;  /* 0x800000091500720b */ /* 0x040fe20003fae000 */
[----:B------:R-:W-:Y:S01]  /*0470*/  FADD R9, R21, R9 ;  /* 0x0000000915097221 */ /* 0x000fe20000000000 */
[----:B------:R-:W-:Y:S02]  /*0480*/  LOP3.LUT R2, R3, R26, RZ, 0xfc, !PT ;  /* 0x0000001a03027212 */ /* 0x000fe400078efcff */
[----:B------:R-:W-:-:S02]  /*0490*/  FSEL R12, R12, RZ, P3 ;  /* 0x000000ff0c0c7208 */ /* 0x000fc40001800000 */
[----:B------:R-:W-:Y:S02]  /*04a0*/  LOP3.LUT R26, R3, 0x80, RZ, 0xfc, !PT ;  /* 0x00000080031a7812 */ /* 0x000fe400078efcff */
[----:B------:R-:W-:Y:S02]  /*04b0*/  LEA.HI R29, R28, UR4, RZ, 0x1c ;  /* 0x000000041c1d7c11 */ /* 0x000fe4000f8fe0ff */
[C---:B------:R-:W-:Y:S01]  /*04c0*/  FSETP.GEU.AND P3, PT, R22.reuse, -R10, PT ;  /* 0x8000000a1600720b */ /* 0x040fe20003f6e000 */
[C---:B------:R-:W-:Y:S01]  /*04d0*/  FADD R10, R22.reuse, R10 ;  /* 0x0000000a160a7221 */ /* 0x040fe20000000000 */
[----:B------:R-:W-:Y:S02]  /*04e0*/  FSEL R28, R5, RZ, P6 ;  /* 0x000000ff051c7208 */ /* 0x000fe40003000000 */
[C---:B------:R-:W-:Y:S01]  /*04f0*/  FSETP.GEU.AND P6, PT, R22.reuse, -R6, PT ;  /* 0x800000061600720b */ /* 0x040fe20003fce000 */
[----:B------:R-:W1:Y:S01]  /*0500*/  S2R R5, SR_TID.X ;  /* 0x0000000000057919 */ /* 0x000e620000002100 */
[----:B------:R-:W-:Y:S01]  /*0510*/  FADD R6, R22, R6 ;  /* 0x0000000616067221 */ /* 0x000fe20000000000 */
[----:B------:R-:W-:-:S02]  /*0520*/  LOP3.LUT R20, R3, 0x40, RZ, 0xfc, !PT ;  /* 0x0000004003147812 */ /* 0x000fc400078efcff */
[----:B------:R-:W-:Y:S02]  /*0530*/  LEA.HI R27, R26, UR4, RZ, 0x1c ;  /* 0x000000041a1b7c11 */ /* 0x000fe4000f8fe0ff */
[C---:B------:R-:W-:Y:S01]  /*0540*/  FSETP.GEU.AND P0, PT, R21.reuse, -R13, PT ;  /* 0x8000000d1500720b */ /* 0x040fe20003f0e000 */
[C---:B------:R-:W-:Y:S01]  /*0550*/  FADD R13, R21.reuse, R13 ;  /* 0x0000000d150d7221 */ /* 0x040fe20000000000 */
[C---:B------:R-:W-:Y:S01]  /*0560*/  FSETP.GEU.AND P1, PT, R21.reuse, -R17, PT ;  /* 0x800000111500720b */ /* 0x040fe20003f2e000 */
[----:B------:R-:W-:Y:S01]  /*0570*/  FADD R17, R21, R17 ;  /* 0x0000001115117221 */ /* 0x000fe20000000000 */
[----:B------:R-:W-:Y:S02]  /*0580*/  FSEL R26, R9, RZ, P5 ;  /* 0x000000ff091a7208 */ /* 0x000fe40002800000 */
[----:B------:R-:W-:Y:S01]  /*0590*/  FSEL R9, R10, RZ, P3 ;  /* 0x000000ff0a097208 */ /* 0x000fe20001800000 */
[----:B------:R-:W-:Y:S01]  /*05a0*/  FADD R10, R23, R11 ;  /* 0x0000000b170a7221 */ /* 0x000fe20000000000 */
[----:B------:R-:W-:-:S02]  /*05b0*/  LEA.HI R21, R3, UR4, RZ, 0x1c ;  /* 0x0000000403157c11 */ /* 0x000fc4000f8fe0ff */
[C---:B------:R-:W-:Y:S02]  /*05c0*/  FSETP.GEU.AND P3, PT, R23.reuse, -R11, PT ;  /* 0x8000000b1700720b */ /* 0x040fe40003f6e000 */
[----:B------:R-:W-:Y:S02]  /*05d0*/  LEA.HI R3, R20, UR4, RZ, 0x1c ;  /* 0x0000000414037c11 */ /* 0x000fe4000f8fe0ff */
[----:B------:R-:W-:Y:S02]  /*05e0*/  FSEL R11, R6, RZ, P6 ;  /* 0x000000ff060b7208 */ /* 0x000fe40003000000 */
[C---:B------:R-:W-:Y:S01]  /*05f0*/  FSETP.GEU.AND P6, PT, R23.reuse, -R7, PT ;  /* 0x800000071700720b */ /* 0x040fe20003fce000 */
[----:B------:R-:W-:Y:S01]  /*0600*/  FADD R7, R23, R7 ;  /* 0x0000000717077221 */ /* 0x000fe20000000000 */
[----:B------:R-:W-:Y:S01]  /*0610*/  IMAD R21, R2, 0x4, R21 ;  /* 0x0000000402157824 */ /* 0x000fe200078e0215 */
[----:B------:R-:W-:Y:S01]  /*0620*/  FSEL R4, R4, RZ, P4 ;  /* 0x000000ff04047208 */ /* 0x000fe20002000000 */
[----:B------:R-:W-:-:S02]  /*0630*/  IMAD R3, R2, 0x4, R3 ;  /* 0x0000000402037824 */ /* 0x000fc400078e0203 */
[C---:B------:R-:W-:Y:S01]  /*0640*/  IMAD R20, R2.reuse, 0x4, R27 ;  /* 0x0000000402147824 */ /* 0x040fe200078e021b */
[----:B------:R-:W-:Y:S01]  /*0650*/  FSEL R7, R7, RZ, P6 ;  /* 0x000000ff07077208 */ /* 0x000fe20003000000 */
[----:B------:R-:W-:Y:S01]  /*0660*/  IMAD R2, R2, 0x4, R29 ;  /* 0x0000000402027824 */ /* 0x000fe200078e021d */
[C---:B------:R-:W-:Y:S01]  /*0670*/  FSETP.GEU.AND P4, PT, R22.reuse, -R14, PT ;  /* 0x8000000e1600720b */ /* 0x040fe20003f8e000 */
[----:B------:R-:W-:Y:S01]  /*0680*/  FADD R14, R22, R14 ;  /* 0x0000000e160e7221 */ /* 0x000fe20000000000 */
[----:B------:R-:W-:Y:S01]  /*0690*/  FSEL R27, R10, RZ, P3 ;  /* 0x000000ff0a1b7208 */ /* 0x000fe20001800000 */
[----:B------:R-:W-:Y:S01]  /*06a0*/  STS [R21], R4 ;  /* 0x0000000415007388 */ /* 0x000fe20000000800 */
[C---:B------:R-:W-:Y:S01]  /*06b0*/  FSETP.GEU.AND P3, PT, R23.reuse, -R15, PT ;  /* 0x8000000f1700720b */ /* 0x040fe20003f6e000 */
[----:B------:R-:W-:Y:S02]  /*06c0*/  FADD R15, R23, R15 ;  /* 0x0000000f170f7221 */ /* 0x000fe40000000000 */
[----:B------:R-:W-:Y:S01]  /*06d0*/  STS [R3+0x100], R28 ;  /* 0x0001001c03007388 */ /* 0x000fe20000000800 */
[C---:B------:R-:W-:Y:S01]  /*06e0*/  FSETP.GEU.AND P5, PT, R22.reuse, -R18, PT ;  /* 0x800000121600720b */ /* 0x040fe20003fae000 */
[----:B------:R-:W-:-:S02]  /*06f0*/  FADD R18, R22, R18 ;  /* 0x0000001216127221 */ /* 0x000fc40000000000 */
[----:B------:R-:W-:Y:S01]  /*0700*/  STS [R20+0x200], R11 ;  /* 0x0002000b14007388 */ /* 0x000fe20000000800 */
[C---:B------:R-:W-:Y:S01]  /*0710*/  FSETP.GEU.AND P6, PT, R23.reuse, -R19, PT ;  /* 0x800000131700720b */ /* 0x040fe20003fce000 */
[----:B------:R-:W-:Y:S01]  /*0720*/  FADD R19, R23, R19 ;  /* 0x0000001317137221 */ /* 0x000fe20000000000 */
[----:B------:R-:W-:Y:S01]  /*0730*/  FSEL R6, R13, RZ, P0 ;  /* 0x000000ff0d067208 */ /* 0x000fe20000000000 */
[----:B------:R2:W-:Y:S01]  /*0740*/  STS [R2+0x300], R7 ;  /* 0x0003000702007388 */ /* 0x0005e20000000800 */
[----:B------:R-:W-:-:S03]  /*0750*/  FSEL R13, R14, RZ, P4 ;  /* 0x000000ff0e0d7208 */ /* 0x000fc60002000000 */
[----:B------:R3:W-:Y:S01]  /*0760*/  STS [R21+0x40], R8 ;  /* 0x0000400815007388 */ /* 0x0007e20000000800 */
[----:B------:R-:W-:-:S03]  /*0770*/  FSEL R15, R15, RZ, P3 ;  /* 0x000000ff0f0f7208 */ /* 0x000fc60001800000 */
[----:B------:R-:W-:Y:S01]  /*0780*/  STS [R3+0x140], R26 ;  /* 0x0001401a03007388 */ /* 0x000fe20000000800 */
[----:B------:R-:W-:-:S03]  /*0790*/  FSEL R16, R16, RZ, P2 ;  /* 0x000000ff10107208 */ /* 0x000fc60001000000 */
[----:B------:R1:W-:Y:S01]  /*07a0*/  STS [R20+0x240], R9 ;  /* 0x0002400914007388 */ /* 0x0003e20000000800 */
[----:B--2---:R-:W-:Y:S02]  /*07b0*/  FSEL R7, R18, RZ, P5 ;  /* 0x000000ff12077208 */ /* 0x004fe40002800000 */
[----:B---3--:R-:W-:Y:S01]  /*07c0*/  FSEL R8, R17, RZ, P1 ;  /* 0x000000ff11087208 */ /* 0x008fe20000800000 */
[----:B------:R-:W-:Y:S01]  /*07d0*/  STS [R2+0x340], R27 ;  /* 0x0003401b02007388 */ /* 0x000fe20000000800 */
[----:B------:R-:W-:-:S03]  /*07e0*/  FSEL R19, R19, RZ, P6 ;  /* 0x000000ff13137208 */ /* 0x000fc60003000000 */
[----:B------:R-:W-:Y:S04]  /*07f0*/  STS [R21+0x80], R12 ;  /* 0x0000800c15007388 */ /* 0x000fe80000000800 */
[----:B------:R2:W-:Y:S04]  /*0800*/  STS [R3+0x180], R6 ;  /* 0x0001800603007388 */ /* 0x0005e80000000800 */
[----:B------:R-:W-:Y:S04]  /*0810*/  STS [R20+0x280], R13 ;  /* 0x0002800d14007388 */ /* 0x000fe80000000800 */
[----:B------:R-:W-:Y:S04]  /*0820*/  STS [R2+0x380], R15 ;  /* 0x0003800f02007388 */ /* 0x000fe80000000800 */
[----:B------:R-:W-:Y:S04]  /*0830*/  STS [R21+0xc0], R16 ;  /* 0x0000c01015007388 */ /* 0x000fe80000000800 */
[----:B------:R3:W-:Y:S01]  /*0840*/  STS [R3+0x1c0], R8 ;  /* 0x0001c00803007388 */ /* 0x0007e20000000800 */
[----:B-1----:R-:W-:-:S03]  /*0850*/  SHF.R.U32.HI R9, RZ, 0x4, R5 ;  /* 0x00000004ff097819 */ /* 0x002fc60000011605 */
[----:B------:R-:W-:Y:S01]  /*0860*/  STS [R20+0x2c0], R7 ;  /* 0x0002c00714007388 */ /* 0x000fe20000000800 */
[----:B------:R-:W-:-:S03]  /*0870*/  LOP3.LUT R4, R5, 0xff, RZ, 0xc0, !PT ;  /* 0x000000ff05047812 */ /* 0x000fc600078ec0ff */
[----:B------:R1:W-:Y:S01]  /*0880*/  STS [R2+0x3c0], R19 ;  /* 0x0003c01302007388 */ /* 0x0003e20000000800 */
[----:B------:R-:W-:Y:S02]  /*0890*/  LOP3.LUT R5, R9, 0xc, RZ, 0xc0, !PT ;  /* 0x0000000c09057812 */ /* 0x000fe400078ec0ff */
[C---:B--2---:R-:W-:Y:S02]  /*08a0*/  LOP3.LUT R6, R4.reuse, 0x100, RZ, 0xfc, !PT ;  /* 0x0000010004067812 */ /* 0x044fe400078efcff */
[C---:B------:R-:W-:Y:S02]  /*08b0*/  LOP3.LUT R9, R4.reuse, 0x200, RZ, 0xfc, !PT ;  /* 0x0000020004097812 */ /* 0x040fe400078efcff */
[----:B------:R-:W-:Y:S02]  /*08c0*/  SHF.R.U32.HI R6, RZ, 0x4, R6 ;  /* 0x00000004ff067819 */ /* 0x000fe40000011606 */
[----:B------:R-:W-:Y:S02]  /*08d0*/  SHF.R.U32.HI R9, RZ, 0x4, R9 ;  /* 0x00000004ff097819 */ /* 0x000fe40000011609 */
[----:B------:R-:W-:Y:S01]  /*08e0*/  LOP3.LUT R10, R4, 0x300, RZ, 0xfc, !PT ;  /* 0x00000300040a7812 */ /* 0x000fe200078efcff */
[----:B------:R-:W-:Y:S01]  /*08f0*/  VIADD R5, R5, UR4 ;  /* 0x0000000405057c36 */ /* 0x000fe20008000000 */
[----:B------:R-:W-:-:S02]  /*0900*/  LOP3.LUT R6, R6, 0x1c, RZ, 0xc0, !PT ;  /* 0x0000001c06067812 */ /* 0x000fc400078ec0ff */
[----:B------:R-:W-:Y:S02]  /*0910*/  LOP3.LUT R9, R9, 0x2c, RZ, 0xc0, !PT ;  /* 0x0000002c09097812 */ /* 0x000fe400078ec0ff */
[----:B---3--:R-:W-:Y:S02]  /*0920*/  SHF.R.U32.HI R8, RZ, 0x4, R10 ;  /* 0x00000004ff087819 */ /* 0x008fe4000001160a */
[----:B------:R-:W-:Y:S01]  /*0930*/  LOP3.LUT R11, R4, 0x400, RZ, 0xfc, !PT ;  /* 0x00000400040b7812 */ /* 0x000fe200078efcff */
[----:B------:R-:W-:Y:S01]  /*0940*/  VIADD R3, R6, UR4 ;  /* 0x0000000406037c36 */ /* 0x000fe20008000000 */
[----:B-1----:R-:W-:Y:S01]  /*0950*/  LOP3.LUT R2, R8, 0x3c, RZ, 0xc0, !PT ;  /* 0x0000003c08027812 */ /* 0x002fe200078ec0ff */
[C---:B------:R-:W-:Y:S01]  /*0960*/  IMAD R5, R4.reuse, 0x4, R5 ;  /* 0x0000000404057824 */ /* 0x040fe200078e0205 */
[----:B------:R-:W-:Y:S01]  /*0970*/  SHF.R.U32.HI R11, RZ, 0x4, R11 ;  /* 0x00000004ff0b7819 */ /* 0x000fe2000001160b */
[----:B------:R-:W-:Y:S01]  /*0980*/  VIADD R7, R9, UR4 ;  /* 0x0000000409077c36 */ /* 0x000fe20008000000 */
[----:B------:R-:W-:Y:S01]  /*0990*/  BAR.SYNC.DEFER_BLOCKING 0x0 ;  /* 0x0000000000007b1d */ /* 0x000fe20000010000 */
[C---:B------:R-:W-:Y:S01]  /*09a0*/  IMAD R10, R4.reuse, 0x4, R3 ;  /* 0x00000004040a7824 */ /* 0x040fe200078e0203 */
[----:B------:R-:W-:Y:S01]  /*09b0*/  LOP3.LUT R11, R11, 0x4c, RZ, 0xc0, !PT ;  /* 0x0000004c0b0b7812 */ /* 0x000fe200078ec0ff */
[----:B------:R-:W-:-:S02]  /*09c0*/  IMAD R8, R4, 0x4, R7 ;  /* 0x0000000404087824 */ /* 0x000fc400078e0207 */
[----:B------:R-:W-:Y:S02]  /*09d0*/  VIADD R7, R2, UR4 ;  /* 0x0000000402077c36 */ /* 0x000fe40008000000 */
[----:B------:R-:W-:Y:S01]  /*09e0*/  VIADD R11, R11, UR4 ;  /* 0x000000040b0b7c36 */ /* 0x000fe20008000000 */
[----:B------:R-:W1:Y:S01]  /*09f0*/  LDC.64 R2, c[0x0][0x220] ;  /* 0x00008800ff027b82 */ /* 0x000e620000000a00 */
[C---:B------:R-:W-:Y:S02]  /*0a00*/  IMAD R6, R4.reuse, 0x4, R7 ;  /* 0x0000000404067824 */ /* 0x040fe400078e0207 */
[----:B------:R-:W-:Y:S01]  /*0a10*/  IMAD R7, R4, 0x4, R11 ;  /* 0x0000000404077824 */ /* 0x000fe200078e020b */
[----:B------:R2:W3:Y:S04]  /*0a20*/  LDS R9, [R5] ;  /* 0x0000000005097984 */ /* 0x0004e80000000800 */
[----:B------:R-:W4:Y:S04]  /*0a30*/  LDS R10, [R10+0x400] ;  /* 0x000400000a0a7984 */ /* 0x000f280000000800 */
[----:B------:R-:W5:Y:S04]  /*0a40*/  LDS R8, [R8+0x800] ;  /* 0x0008000008087984 */ /* 0x000f680000000800 */
[----:B------:R-:W4:Y:S01]  /*0a50*/  LDS R6, [R6+0xc00] ;  /* 0x000c000006067984 */ /* 0x000f220000000800 */
[----:B------:R-:W-:-:S03]  /*0a60*/  SHF.R.U32.HI R12, RZ, 0x6, R24 ;  /* 0x00000006ff0c7819 */ /* 0x000fc60000011618 */
[----:B------:R-:W4:Y:S01]  /*0a70*/  LDS R7, [R7+0x1000] ;  /* 0x0010000007077984 */ /* 0x000f220000000800 */
[----:B--2---:R-:W-:Y:S02]  /*0a80*/  SGXT.U32 R5, R12, 0x2 ;  /* 0x000000020c05781a */ /* 0x004fe40000000000 */
[----:B------:R-:W-:Y:S02]  /*0a90*/  ISETP.GE.AND P0, PT, R25, 0xe1, PT ;  /* 0x000000e11900780c */ /* 0x000fe40003f06270 */
[----:B------:R-:W-:-:S04]  /*0aa0*/  LOP3.LUT R0, R0, R5, RZ, 0xfc, !PT ;  /* 0x0000000500007212 */ /* 0x000fc800078efcff */
[C---:B------:R-:W-:Y:S02]  /*0ab0*/  LOP3.LUT R5, R0.reuse, 0x4, RZ, 0xfc, !PT ;  /* 0x0000000400057812 */ /* 0x040fe400078efcff */
[C---:B------:R-:W-:Y:S02]  /*0ac0*/  ISETP.LT.AND P3, PT, R0.reuse, 0x100, !P0 ;  /* 0x000001000000780c */ /* 0x040fe40004761270 */
[C---:B------:R-:W-:Y:S02]  /*0ad0*/  LOP3.LUT R11, R0.reuse, 0x8, RZ, 0xfc, !PT ;  /* 0x00000008000b7812 */ /* 0x040fe400078efcff */
[----:B------:R-:W-:Y:S01]  /*0ae0*/  ISETP.LT.AND P2, PT, R5, 0x100, !P0 ;  /* 0x000001000500780c */ /* 0x000fe20004741270 */
[C---:B------:R-:W-:Y:S01]  /*0af0*/  IMAD R5, R0.reuse, 0xe1, R25 ;  /* 0x000000e100057824 */ /* 0x040fe200078e0219 */
[C---:B------:R-:W-:Y:S02]  /*0b00*/  LOP3.LUT R12, R0.reuse, 0xc, RZ, 0xfc, !PT ;  /* 0x0000000c000c7812 */ /* 0x040fe400078efcff */
[----:B------:R-:W-:-:S02]  /*0b10*/  LOP3.LUT R13, R0, 0x10, RZ, 0xfc, !PT ;  /* 0x00000010000d7812 */ /* 0x000fc400078efcff */
[----:B------:R-:W-:Y:S02]  /*0b20*/  ISETP.LT.AND P1, PT, R11, 0x100, !P0 ;  /* 0x000001000b00780c */ /* 0x000fe40004721270 */
[----:B------:R-:W-:Y:S02]  /*0b30*/  LOP3.LUT R11, R0, 0x14, RZ, 0xfc, !PT ;  /* 0x00000014000b7812 */ /* 0x000fe400078efcff */
[----:B------:R-:W-:Y:S02]  /*0b40*/  ISETP.LT.AND P6, PT, R12, 0x100, !P0 ;  /* 0x000001000c00780c */ /* 0x000fe400047c1270 */
[----:B------:R-:W-:Y:S01]  /*0b50*/  ISETP.LT.AND P5, PT, R13, 0x100, !P0 ;  /* 0x000001000d00780c */ /* 0x000fe200047a1270 */
[--C-:B-1----:R-:W-:Y:S01]  /*0b60*/  IMAD.WIDE R12, R5, 0x4, R2.reuse ;  /* 0x00000004050c7825 */ /* 0x102fe200078e0202 */
[----:B------:R-:W-:Y:S02]  /*0b70*/  ISETP.LT.AND P4, PT, R11, 0x100, !P0 ;  /* 0x000001000b00780c */ /* 0x000fe40004781270 */
[C---:B------:R-:W-:Y:S01]  /*0b80*/  LOP3.LUT R11, R0.reuse, 0x18, RZ, 0xfc, !PT ;  /* 0x00000018000b7812 */ /* 0x040fe200078efcff */
[C---:B------:R-:W-:Y:S01]  /*0b90*/  VIADD R15, R5.reuse, 0x384 ;  /* 0x00000384050f7836 */ /* 0x040fe20000000000 */
[----:B---3--:R1:W-:Y:S01]  /*0ba0*/  @P3 STG.E desc[UR6][R12.64], R9 ;  /* 0x000000090c003986 */ /* 0x0083e2000c101906 */
[----:B------:R-:W-:Y:S01]  /*0bb0*/  VIADD R17, R5, 0x708 ;  /* 0x0000070805117836 */ /* 0x000fe20000000000 */
[----:B------:R-:W-:Y:S01]  /*0bc0*/  ISETP.LT.AND P3, PT, R11, 0x100, !P0 ;  /* 0x000001000b00780c */ /* 0x000fe20004761270 */
[----:B------:R-:W-:Y:S01]  /*0bd0*/  IMAD.WIDE R14, R15, 0x4, R2 ;  /* 0x000000040f0e7825 */ /* 0x000fe200078e0202 */
[----:B------:R-:W-:-:S03]  /*0be0*/  LOP3.LUT R11, R0, 0x1c, RZ, 0xfc, !PT ;  /* 0x0000001c000b7812 */ /* 0x000fc600078efcff */
[----:B------:R-:W-:Y:S01]  /*0bf0*/  VIADD R19, R5, 0xa8c ;  /* 0x00000a8c05137836 */ /* 0x000fe20000000000 */
[----:B----4-:R-:W-:Y:S01]  /*0c00*/  @P2 STG.E desc[UR6][R14.64], R10 ;  /* 0x0000000a0e002986 */ /* 0x010fe2000c101906 */
[----:B------:R-:W-:Y:S01]  /*0c10*/  IMAD.WIDE R16, R17, 0x4, R2 ;  /* 0x0000000411107825 */ /* 0x000fe200078e0202 */
[----:B------:R-:W-:-:S03]  /*0c20*/  ISETP.LT.AND P2, PT, R11, 0x100, !P0 ;  /* 0x000001000b00780c */ /* 0x000fc60004741270 */
[--C-:B------:R-:W-:Y:S01]  /*0c30*/  IMAD.WIDE R18, R19, 0x4, R2.reuse ;  /* 0x0000000413127825 */ /* 0x100fe200078e0202 */
[C---:B------:R-:W-:Y:S02]  /*0c40*/  LOP3.LUT R11, R0.reuse, 0x20, RZ, 0xfc, !PT ;  /* 0x00000020000b7812 */ /* 0x040fe400078efcff */
[----:B-1----:R-:W-:Y:S01]  /*0c50*/  LOP3.LUT R9, R0, 0x24, RZ, 0xfc, !PT ;  /* 0x0000002400097812 */ /* 0x002fe200078efcff */
[----:B------:R-:W-:Y:S01]  /*0c60*/  VIADD R21, R5, 0xe10 ;  /* 0x00000e1005157836 */ /* 0x000fe20000000000 */
[----:B-----5:R1:W-:Y:S01]  /*0c70*/  @P1 STG.E desc[UR6][R16.64], R8 ;  /* 0x0000000810001986 */ /* 0x0203e2000c101906 */
[----:B------:R-:W-:Y:S02]  /*0c80*/  ISETP.LT.AND P1, PT, R11, 0x100, !P0 ;  /* 0x000001000b00780c */ /* 0x000fe40004721270 */
[----:B------:R-:W-:Y:S01]  /*0c90*/  IMAD.WIDE R12, R21, 0x4, R2 ;  /* 0x00000004150c7825 */ /* 0x000fe200078e0202 */
[----:B0-----:R-:W-:Y:S01]  /*0ca0*/  @P6 STG.E desc[UR6][R18.64], R6 ;  /* 0x0000000612006986 */ /* 0x001fe2000c101906 */
[----:B------:R-:W-:-:S02]  /*0cb0*/  ISETP.LT.AND P6, PT, R9, 0x100, !P0 ;  /* 0x000001000900780c */ /* 0x000fc400047c1270 */
[----:B------:R-:W-:Y:S02]  /*0cc0*/  LOP3.LUT R11, R0, 0x28, RZ, 0xfc, !PT ;  /* 0x00000028000b7812 */ /* 0x000fe400078efcff */
[C---:B------:R-:W-:Y:S02]  /*0cd0*/  LOP3.LUT R9, R4.reuse, 0x600, RZ, 0xfc, !PT ;  /* 0x0000060004097812 */ /* 0x040fe400078efcff */
[----:B-1----:R-:W-:Y:S01]  /*0ce0*/  LOP3.LUT R8, R4, 0x500, RZ, 0xfc, !PT ;  /* 0x0000050004087812 */ /* 0x002fe200078efcff */
[----:B------:R0:W-:Y:S01]  /*0cf0*/  @P5 STG.E desc[UR6][R12.64], R7 ;  /* 0x000000070c005986 */ /* 0x0001e2000c101906 */
[----:B------:R-:W-:Y:S02]  /*0d00*/  ISETP.LT.AND P5, PT, R11, 0x100, !P0 ;  /* 0x000001000b00780c */ /* 0x000fe400047a1270 */
[----:B------:R-:W-:Y:S02]  /*0d10*/  SHF.R.U32.HI R8, RZ, 0x4, R8 ;  /* 0x00000004ff087819 */ /* 0x000fe40000011608 */
[----:B------:R-:W-:-:S02]  /*0d20*/  SHF.R.U32.HI R10, RZ, 0x4, R9 ;  /* 0x00000004ff0a7819 */ /* 0x000fc40000011609 */
[C---:B------:R-:W-:Y:S02]  /*0d30*/  LOP3.LUT R11, R4.reuse, 0x700, RZ, 0xfc, !PT ;  /* 0x00000700040b7812 */ /* 0x040fe400078efcff */
[----:B------:R-:W-:Y:S02]  /*0d40*/  LOP3.LUT R14, R4, 0x800, RZ, 0xfc, !PT ;  /* 0x00000800040e7812 */ /* 0x000fe400078efcff */
[----:B------:R-:W-:Y:S02]  /*0d50*/  LOP3.LUT R9, R8, 0x5c, RZ, 0xc0, !PT ;  /* 0x0000005c08097812 */ /* 0x000fe400078ec0ff */
[----:B------:R-:W-:Y:S02]  /*0d60*/  LOP3.LUT R10, R10, 0x6c, RZ, 0xc0, !PT ;  /* 0x0000006c0a0a7812 */ /* 0x000fe400078ec0ff */
[----:B0-----:R-:W-:Y:S01]  /*0d70*/  SHF.R.U32.HI R12, RZ, 0x4, R11 ;  /* 0x00000004ff0c7819 */ /* 0x001fe2000001160b */
[----:B------:R-:W-:Y:S01]  /*0d80*/  VIADD R9, R9, UR4 ;  /* 0x0000000409097c36 */ /* 0x000fe20008000000 */
[----:B------:R-:W-:Y:S01]  /*0d90*/  SHF.R.U32.HI R8, RZ, 0x4, R14 ;  /* 0x00000004ff087819 */ /* 0x000fe2000001160e */
[----:B------:R-:W-:Y:S01]  /*0da0*/  VIADD R11, R10, UR4 ;  /* 0x000000040a0b7c36 */ /* 0x000fe20008000000 */
[----:B------:R-:W-:-:S02]  /*0db0*/  LOP3.LUT R7, R4, 0xd00, RZ, 0xfc, !PT ;  /* 0x00000d0004077812 */ /* 0x000fc400078efcff */
[----:B------:R-:W-:Y:S01]  /*0dc0*/  LOP3.LUT R12, R12, 0x7c, RZ, 0xc0, !PT ;  /* 0x0000007c0c0c7812 */ /* 0x000fe200078ec0ff */
[C---:B------:R-:W-:Y:S01]  /*0dd0*/  IMAD R9, R4.reuse, 0x4, R9 ;  /* 0x0000000404097824 */ /* 0x040fe200078e0209 */
[----:B------:R-:W-:Y:S02]  /*0de0*/  LOP3.LUT R15, R4, 0x900, RZ, 0xfc, !PT ;  /* 0x00000900040f7812 */ /* 0x000fe400078efcff */
[----:B------:R-:W-:Y:S02]  /*0df0*/  LOP3.LUT R8, R8, 0x8c, RZ, 0xc0, !PT ;  /* 0x0000008c08087812 */ /* 0x000fe400078ec0ff */
[C---:B------:R-:W-:Y:S01]  /*0e00*/  LOP3.LUT R16, R4.reuse, 0xa00, RZ, 0xfc, !PT ;  /* 0x00000a0004107812 */ /* 0x040fe200078efcff */
[C---:B------:R-:W-:Y:S01]  /*0e10*/  IMAD R11, R4.reuse, 0x4, R11 ;  /* 0x00000004040b7824 */ /* 0x040fe200078e020b */
[C---:B------:R-:W-:Y:S02]  /*0e20*/  LOP3.LUT R17, R4.reuse, 0xb00, RZ, 0xfc, !PT ;  /* 0x00000b0004117812 */ /* 0x040fe400078efcff */
[----:B------:R-:W-:-:S02]  /*0e30*/  LOP3.LUT R18, R4, 0xc00, RZ, 0xfc, !PT ;  /* 0x00000c0004127812 */ /* 0x000fc400078efcff */
[----:B------:R-:W-:Y:S01]  /*0e40*/  SHF.R.U32.HI R10, RZ, 0x4, R7 ;  /* 0x00000004ff0a7819 */ /* 0x000fe20000011607 */
[----:B------:R-:W-:Y:S01]  /*0e50*/  VIADD R7, R12, UR4 ;  /* 0x000000040c077c36 */ /* 0x000fe20008000000 */
[----:B------:R-:W-:Y:S01]  /*0e60*/  LOP3.LUT R6, R4, 0xe00, RZ, 0xfc, !PT ;  /* 0x00000e0004067812 */ /* 0x000fe200078efcff */
[----:B------:R-:W-:Y:S01]  /*0e70*/  VIADD R13, R8, UR4 ;  /* 0x00000004080d7c36 */ /* 0x000fe20008000000 */
[----:B------:R-:W-:Y:S01]  /*0e80*/  SHF.R.U32.HI R15, RZ, 0x4, R15 ;  /* 0x00000004ff0f7819 */ /* 0x000fe2000001160f */
[----:B------:R-:W0:Y:S01]  /*0e90*/  LDS R21, [R9+0x1400] ;  /* 0x0014000009157984 */ /* 0x000e220000000800 */
[----:B------:R-:W-:Y:S02]  /*0ea0*/  SHF.R.U32.HI R16, RZ, 0x4, R16 ;  /* 0x00000004ff107819 */ /* 0x000fe40000011610 */
[----:B------:R-:W-:Y:S01]  /*0eb0*/  SHF.R.U32.HI R17, RZ, 0x4, R17 ;  /* 0x00000004ff117819 */ /* 0x000fe20000011611 */
[----:B------:R1:W2:Y:S01]  /*0ec0*/  LDS R23, [R11+0x1800] ;  /* 0x001800000b177984 */ /* 0x0002a20000000800 */
[----:B------:R-:W-:Y:S01]  /*0ed0*/  SHF.R.U32.HI R18, RZ, 0x4, R18 ;  /* 0x00000004ff127819 */ /* 0x000fe20000011612 */
[C---:B------:R-:W-:Y:S01]  /*0ee0*/  IMAD R7, R4.reuse, 0x4, R7 ;  /* 0x0000000404077824 */ /* 0x040fe200078e0207 */
[----:B------:R-:W-:Y:S01]  /*0ef0*/  SHF.R.U32.HI R12, RZ, 0x4, R6 ;  /* 0x00000004ff0c7819 */ /* 0x000fe20000011606 */
[----:B------:R-:W-:Y:S01]  /*0f00*/  IMAD R13, R4, 0x4, R13 ;  /* 0x00000004040d7824 */ /* 0x000fe200078e020d */
[----:B------:R-:W-:-:S02]  /*0f10*/  LOP3.LUT R15, R15, 0x9c, RZ, 0xc0, !PT ;  /* 0x0000009c0f0f7812 */ /* 0x000fc400078ec0ff */
[----:B------:R-:W-:Y:S01]  /*0f20*/  LOP3.LUT R6, R16, 0xac, RZ, 0xc0, !PT ;  /* 0x000000ac10067812 */ /* 0x000fe200078ec0ff */
[----:B------:R3:W4:Y:S01]  /*0f30*/  LDS R25, [R7+0x1c00] ;  /* 0x001c000007197984 */ /* 0x0007220000000800 */
[----:B------:R-:W-:Y:S02]  /*0f40*/  LOP3.LUT R17, R17, 0xbc, RZ, 0xc0, !PT ;  /* 0x000000bc11117812 */ /* 0x000fe400078ec0ff */
[----:B------:R-:W-:Y:S01]  /*0f50*/  LOP3.LUT R18, R18, 0xcc, RZ, 0xc0, !PT ;  /* 0x000000cc12127812 */ /* 0x000fe200078ec0ff */
[----:B------:R-:W-:Y:S01]  /*0f60*/  VIADD R15, R15, UR4 ;  /* 0x000000040f0f7c36 */ /* 0x000fe20008000000 */
[----:B------:R-:W-:Y:S01]  /*0f70*/  LOP3.LUT R10, R10, 0xdc, RZ, 0xc0, !PT ;  /* 0x000000dc0a0a7812 */ /* 0x000fe200078ec0ff */
[----:B-1----:R-:W-:Y:S01]  /*0f80*/  VIADD R11, R6, UR4 ;  /* 0x00000004060b7c36 */ /* 0x002fe20008000000 */
[----:B------:R-:W-:Y:S01]  /*0f90*/  LOP3.LUT R12, R12, 0xec, RZ, 0xc0, !PT ;  /* 0x000000ec0c0c7812 */ /* 0x000fe200078ec0ff */
[----:B------:R-:W1:Y:S01]  /*0fa0*/  LDS R19, [R13+0x2000] ;  /* 0x002000000d137984 */ /* 0x000e620000000800 */
[----:B------:R-:W-:-:S02]  /*0fb0*/  VIADD R17, R17, UR4 ;  /* 0x0000000411117c36 */ /* 0x000fc40008000000 */
[----:B------:R-:W-:Y:S02]  /*0fc0*/  VIADD R27, R18, UR4 ;  /* 0x00000004121b7c36 */ /* 0x000fe40008000000 */
[----:B------:R-:W-:Y:S02]  /*0fd0*/  IMAD R15, R4, 0x4, R15 ;  /* 0x00000004040f7824 */ /* 0x000fe400078e020f */
[----:B------:R-:W-:Y:S02]  /*0fe0*/  VIADD R29, R10, UR4 ;  /* 0x000000040a1d7c36 */ /* 0x000fe40008000000 */
[----:B------:R-:W-:Y:S02]  /*0ff0*/  VIADD R6, R12, UR4 ;  /* 0x000000040c067c36 */ /* 0x000fe40008000000 */
[C---:B------:R-:W-:Y:S01]  /*1000*/  IMAD R20, R4.reuse, 0x4, R11 ;  /* 0x0000000404147824 */ /* 0x040fe200078e020b */
[----:B------:R-:W5:Y:S01]  /*1010*/  LDS R15, [R15+0x2400] ;  /* 0x002400000f0f7984 */ /* 0x000f620000000800 */
[----:B------:R-:W-:-:S02]  /*1020*/  IMAD R11, R4, 0x4, R17 ;  /* 0x00000004040b7824 */ /* 0x000fc400078e0211 */
[C---:B------:R-:W-:Y:S01]  /*1030*/  IMAD R14, R4.reuse, 0x4, R27 ;  /* 0x00000004040e7824 */ /* 0x040fe200078e021b */
[----:B------:R-:W1:Y:S01]  /*1040*/  LDS R13, [R20+0x2800] ;  /* 0x00280000140d7984 */ /* 0x000e620000000800 */
[C---:B------:R-:W-:Y:S02]  /*1050*/  IMAD R12, R4.reuse, 0x4, R29 ;  /* 0x00000004040c7824 */ /* 0x040fe400078e021d */
[C---:B------:R-:W-:Y:S01]  /*1060*/  IMAD R10, R4.reuse, 0x4, R6 ;  /* 0x00000004040a7824 */ /* 0x040fe200078e0206 */
[----:B------:R-:W1:Y:S04]  /*1070*/  LDS R11, [R11+0x2c00] ;  /* 0x002c00000b0b7984 */ /* 0x000e680000000800 */
[----:B------:R-:W1:Y:S04]  /*1080*/  LDS R14, [R14+0x3000] ;  /* 0x003000000e0e7984 */ /* 0x000e680000000800 */
[----:B------:R-:W5:Y:S04]  /*1090*/  LDS R12, [R12+0x3400] ;  /* 0x003400000c0c7984 */ /* 0x000f680000000800 */
[----:B------:R-:W5:Y:S01]  /*10a0*/  LDS R10, [R10+0x3800] ;  /* 0x003800000a0a7984 */ /* 0x000f620000000800 */
[C---:B---3--:R-:W-:Y:S01]  /*10b0*/  VIADD R7, R5.reuse, 0x1194 ;  /* 0x0000119405077836 */ /* 0x048fe20000000000 */
[----:B------:R-:W-:Y:S01]  /*10c0*/  LOP3.LUT R22, R4, 0xf00, RZ, 0xfc, !PT ;  /* 0x00000f0004167812 */ /* 0x000fe200078efcff */
[----:B------:R-:W-:-:S02]  /*10d0*/  VIADD R9, R5, 0x1518 ;  /* 0x0000151805097836 */ /* 0x000fc40000000000 */
[----:B------:R-:W-:Y:S01]  /*10e0*/  IMAD.WIDE R6, R7, 0x4, R2 ;  /* 0x0000000407067825 */ /* 0x000fe200078e0202 */
[----:B------:R-:W-:Y:S02]  /*10f0*/  SHF.R.U32.HI R22, RZ, 0x4, R22 ;  /* 0x00000004ff167819 */ /* 0x000fe40000011616 */
[C---:B------:R-:W-:Y:S01]  /*1100*/  LOP3.LUT R16, R0.reuse, 0x2c, RZ, 0xfc, !PT ;  /* 0x0000002c00107812 */ /* 0x040fe200078efcff */
[--C-:B------:R-:W-:Y:S01]  /*1110*/  IMAD.WIDE R8, R9, 0x4, R2.reuse ;  /* 0x0000000409087825 */ /* 0x100fe200078e0202 */
[----:B------:R-:W-:Y:S01]  /*1120*/  LOP3.LUT R18, R0, 0x30, RZ, 0xfc, !PT ;  /* 0x0000003000127812 */ /* 0x000fe200078efcff */
[----:B0-----:R0:W-:Y:S01]  /*1130*/  @P4 STG.E desc[UR6][R6.64], R21 ;  /* 0x0000001506004986 */ /* 0x0011e2000c101906 */
[----:B------:R-:W-:Y:S01]  /*1140*/  LOP3.LUT R22, R22, 0xfc, RZ, 0xc0, !PT ;  /* 0x000000fc16167812 */ /* 0x000fe200078ec0ff */
[C---:B------:R-:W-:Y:S02]  /*1150*/  VIADD R17, R5.reuse, 0x189c ;  /* 0x0000189c05117836 */ /* 0x040fe40000000000 */
[----:B------:R-:W-:Y:S01]  /*1160*/  VIADD R27, R5, 0x1c20 ;  /* 0x00001c20051b7836 */ /* 0x000fe20000000000 */
[----:B------:R-:W-:Y:S01]  /*1170*/  ISETP.LT.AND P4, PT, R16, 0x100, !P0 ;  /* 0x000001001000780c */ /* 0x000fe20004781270 */
[----:B--2---:R2:W-:Y:S01]  /*1180*/  @P3 STG.E desc[UR6][R8.64], R23 ;  /* 0x0000001708003986 */ /* 0x0045e2000c101906 */
[----:B------:R-:W-:Y:S01]  /*1190*/  IMAD.WIDE R16, R17, 0x4, R2 ;  /* 0x0000000411107825 */ /* 0x000fe200078e0202 */
[----:B------:R-:W-:-:S02]  /*11a0*/  ISETP.LT.AND P3, PT, R18, 0x100, !P0 ;  /* 0x000001001200780c */ /* 0x000fc40004761270 */
[----:B------:R-:W-:Y:S01]  /*11b0*/  LOP3.LUT R18, R0, 0x34, RZ, 0xfc, !PT ;  /* 0x0000003400127812 */ /* 0x000fe200078efcff */
[----:B0-----:R-:W-:Y:S01]  /*11c0*/  IMAD.WIDE R6, R27, 0x4, R2 ;  /* 0x000000041b067825 */ /* 0x001fe200078e0202 */
[----:B----4-:R0:W-:Y:S02]  /*11d0*/  @P2 STG.E desc[UR6][R16.64], R25 ;  /* 0x0000001910002986 */ /* 0x0101e4000c101906 */
[----:B------:R-:W-:Y:S01]  /*11e0*/  ISETP.LT.AND P2, PT, R18, 0x100, !P0 ;  /* 0x000001001200780c */ /* 0x000fe20004741270 */
[----:B--2---:R-:W-:Y:S01]  /*11f0*/  VIADD R9, R22, UR4 ;  /* 0x0000000416097c36 */ /* 0x004fe20008000000 */
[C---:B------:R-:W-:Y:S02]  /*1200*/  LOP3.LUT R8, R0.reuse, 0x38, RZ, 0xfc, !PT ;  /* 0x0000003800087812 */ /* 0x040fe400078efcff */
[----:B------:R-:W-:Y:S01]  /*1210*/  LOP3.LUT R0, R0, 0x3c, RZ, 0xfc, !PT ;  /* 0x0000003c00007812 */ /* 0x000fe200078efcff */
[C---:B------:R-:W-:Y:S01]  /*1220*/  VIADD R21, R5.reuse, 0x1fa4 ;  /* 0x00001fa405157836 */ /* 0x040fe20000000000 */
[----:B-1----:R1:W-:Y:S01]  /*1230*/  @P1 STG.E desc[UR6][R6.64], R19 ;  /* 0x0000001306001986 */ /* 0x0023e2000c101906 */
[----:B------:R-:W-:Y:S01]  /*1240*/  IMAD R4, R4, 0x4, R9 ;  /* 0x0000000404047824 */ /* 0x000fe200078e0209 */
[----:B------:R-:W-:Y:S01]  /*1250*/  ISETP.LT.AND P1, PT, R8, 0x100, !P0 ;  /* 0x000001000800780c */ /* 0x000fe20004721270 */
[C---:B------:R-:W-:Y:S01]  /*1260*/  VIADD R9, R5.reuse, 0x2328 ;  /* 0x0000232805097836 */ /* 0x040fe20000000000 */
[----:B------:R-:W-:Y:S01]  /*1270*/  ISETP.LT.AND P0, PT, R0, 0x100, !P0 ;  /* 0x000001000000780c */ /* 0x000fe20004701270 */
[----:B0-----:R-:W-:-:S02]  /*1280*/  VIADD R17, R5, 0x26ac ;  /* 0x000026ac05117836 */ /* 0x001fc40000000000 */
[----:B------:R-:W-:Y:S02]  /*1290*/  VIADD R23, R5, 0x2a30 ;  /* 0x00002a3005177836 */ /* 0x000fe40000000000 */
[----:B------:R-:W-:-:S04]  /*12a0*/  IMAD.WIDE R20, R21, 0x4, R2 ;  /* 0x0000000415147825 */ /* 0x000fc800078e0202 */
[C---:B------:R-:W-:Y:S02]  /*12b0*/  VIADD R25, R5.reuse, 0x2db4 ;  /* 0x00002db405197836 */ /* 0x040fe40000000000 */
[----:B------:R-:W-:Y:S02]  /*12c0*/  VIADD R27, R5, 0x3138 ;  /* 0x00003138051b7836 */ /* 0x000fe40000000000 */
[--C-:B------:R-:W-:Y:S01]  /*12d0*/  IMAD.WIDE R8, R9, 0x4, R2.reuse ;  /* 0x0000000409087825 */ /* 0x100fe200078e0202 */
[----:B-----5:R0:W-:Y:S03]  /*12e0*/  @P6 STG.E desc[UR6][R20.64], R15 ;  /* 0x0000000f14006986 */ /* 0x0201e6000c101906 */
[--C-:B-1----:R-:W-:Y:S01]  /*12f0*/  IMAD.WIDE R6, R17, 0x4, R2.reuse ;  /* 0x0000000411067825 */ /* 0x102fe200078e0202 */
[----:B------:R0:W-:Y:S03]  /*1300*/  @P5 STG.E desc[UR6][R8.64], R13 ;  /* 0x0000000d08005986 */ /* 0x0001e6000c101906 */
[--C-:B------:R-:W-:Y:S01]  /*1310*/  IMAD.WIDE R16, R23, 0x4, R2.reuse ;  /* 0x0000000417107825 */ /* 0x100fe200078e0202 */
[----:B------:R0:W-:Y:S03]  /*1320*/  @P4 STG.E desc[UR6][R6.64], R11 ;  /* 0x0000000b06004986 */ /* 0x0001e6000c101906 */
[--C-:B------:R-:W-:Y:S01]  /*1330*/  IMAD.WIDE R18, R25, 0x4, R2.reuse ;  /* 0x0000000419127825 */ /* 0x100fe200078e0202 */
[----:B------:R0:W-:Y:S03]  /*1340*/  @P3 STG.E desc[UR6][R16.64], R14 ;  /* 0x0000000e10003986 */ /* 0x0001e6000c101906 */
[----:B------:R-:W-:Y:S01]  /*1350*/  IMAD.WIDE R22, R27, 0x4, R2 ;  /* 0x000000041b167825 */ /* 0x000fe200078e0202 */
[----:B------:R0:W-:Y:S04]  /*1360*/  @P2 STG.E desc[UR6][R18.64], R12 ;  /* 0x0000000c12002986 */ /* 0x0001e8000c101906 */
[----:B------:R0:W-:Y:S02]  /*1370*/  @P1 STG.E desc[UR6][R22.64], R10 ;  /* 0x0000000a16001986 */ /* 0x0001e4000c101906 */
[----:B0-----:R-:W-:Y:S05]  /*1380*/  @!P0 EXIT ;  /* 0x000000000000894d */ /* 0x001fea0003800000 */
[----:B0-----:R-:W0:Y:S01]  /*1390*/  LDS R7, [R4+0x3c00] ;  /* 0x003c000004077984 */ /* 0x001e220000000800 */
[----:B------:R-:W-:-:S04]  /*13a0*/  VIADD R5, R5, 0x34bc ;  /* 0x000034bc05057836 */ /* 0x000fc80000000000 */
[----:B------:R-:W-:-:S05]  /*13b0*/  IMAD.WIDE R2, R5, 0x4, R2 ;  /* 0x0000000405027825 */ /* 0x000fca00078e0202 */
[----:B0-----:R-:W-:Y:S01]  /*13c0*/  STG.E desc[UR6][R2.64], R7 ;  /* 0x0000000702007986 */ /* 0x001fe2000c101906 */
[----:B------:R-:W-:Y:S05]  /*13d0*/  EXIT ;  /* 0x000000000000794d */ /* 0x000fea0003800000 */
.L_x_0:
[----:B------:R-:W-:-:S00]  /*13e0*/  BRA `(.L_x_0) ;  /* 0xfffffffc00fc7947 */ /* 0x000fc0000383ffff */
[----:B------:R-:W-:-:S00]  /*13f0*/  NOP ;  /* 0x0000000000007918 */ /* 0x000fc00000000000 */
        /* <DEDUP_REMOVED lines=8> */
.L_x_1:


//--------------------- .nv.shared.triton_poi_fused_convolution_relu_2 --------------------------
	.section	.nv.shared.triton_poi_fused_convolution_relu_2,"aw",@nobits
	.sectionflags	@""
	.align	16
	.zero		1024


//--------------------- .nv.constant0.triton_poi_fused_convolution_relu_2 --------------------------
	.section	.nv.constant0.triton_poi_fused_convolution_relu_2,"a",@progbits
	.sectionflags	@""
	.align	4
.nv.constant0.triton_poi_fused_convolution_relu_2:
	.zero		560
